	.headerflags	@"EF_CUDA_TEXMODE_UNIFIED EF_CUDA_64BIT_ADDRESS EF_CUDA_ACCELERATORS EF_CUDA_SM90 EF_CUDA_VIRTUAL_SM(EF_CUDA_SM90)"
	.elftype	@"ET_EXEC"


//--------------------- .nv.info                  --------------------------
	.section	.nv.info,"",@"SHT_CUDA_INFO"
	.align	4


	//----- nvinfo : EIATTR_REGCOUNT
	.align		4
        /*0000*/ 	.byte	0x04, 0x2f
        /*0002*/ 	.short	(.L_1 - .L_0)
	.align		4
.L_0:
        /*0004*/ 	.word	index@(triton_poi_fused_add_convolution_mul_neg_threshold_35)
        /*0008*/ 	.word	0x00000012


	//----- nvinfo : EIATTR_MIN_STACK_SIZE
	.align		4
.L_1:
        /*000c*/ 	.byte	0x04, 0x12
        /*000e*/ 	.short	(.L_3 - .L_2)
	.align		4
.L_2:
        /*0010*/ 	.word	index@(triton_poi_fused_add_convolution_mul_neg_threshold_35)
        /*0014*/ 	.word	0x00000000


	//----- nvinfo : EIATTR_FRAME_SIZE
	.align		4
.L_3:
        /*0018*/ 	.byte	0x04, 0x11
        /*001a*/ 	.short	(.L_5 - .L_4)
	.align		4
.L_4:
        /*001c*/ 	.word	index@(triton_poi_fused_add_convolution_mul_neg_threshold_35)
        /*0020*/ 	.word	0x00000000


	//----- nvinfo : EIATTR_MIN_STACK_SIZE
	.align		4
.L_5:
        /*0024*/ 	.byte	0x04, 0x12
        /*0026*/ 	.short	(.L_7 - .L_6)
	.align		4
.L_6:
        /*0028*/ 	.word	index@(triton_poi_fused_add_convolution_mul_neg_threshold_35)
        /*002c*/ 	.word	0x00000000
.L_7:


//--------------------- .nv.info.triton_poi_fused_add_convolution_mul_neg_threshold_35 --------------------------
	.section	.nv.info.triton_poi_fused_add_convolution_mul_neg_threshold_35,"",@"SHT_CUDA_INFO"
	.sectionflags	@""
	.align	4


	//----- nvinfo : EIATTR_CUDA_API_VERSION
	.align		4
        /*0000*/ 	.byte	0x04, 0x37
        /*0002*/ 	.short	(.L_9 - .L_8)
.L_8:
        /*0004*/ 	.word	0x0000007c


	//----- nvinfo : EIATTR_KPARAM_INFO
	.align		4
.L_9:
        /*0008*/ 	.byte	0x04, 0x17
        /*000a*/ 	.short	(.L_11 - .L_10)
.L_10:
        /*000c*/ 	.word	0x00000000
        /*0010*/ 	.short	0x0004
        /*0012*/ 	.short	0x0020
        /*0014*/ 	.byte	0x00, 0xf0, 0x11, 0x00


	//----- nvinfo : EIATTR_KPARAM_INFO
	.align		4
.L_11:
        /*0018*/ 	.byte	0x04, 0x17
        /*001a*/ 	.short	(.L_13 - .L_12)
.L_12:
        /*001c*/ 	.word	0x00000000
        /*0020*/ 	.short	0x0003
        /*0022*/ 	.short	0x0018
        /*0024*/ 	.byte	0x00, 0xf4, 0x21, 0x00


	//----- nvinfo : EIATTR_KPARAM_INFO
	.align		4
.L_13:
        /*0028*/ 	.byte	0x04, 0x17
        /*002a*/ 	.short	(.L_15 - .L_14)
.L_14:
        /*002c*/ 	.word	0x00000000
        /*0030*/ 	.short	0x0002
        /*0032*/ 	.short	0x0010
        /*0034*/ 	.byte	0x00, 0xf4, 0x21, 0x00


	//----- nvinfo : EIATTR_KPARAM_INFO
	.align		4
.L_15:
        /*0038*/ 	.byte	0x04, 0x17
        /*003a*/ 	.short	(.L_17 - .L_16)
.L_16:
        /*003c*/ 	.word	0x00000000
        /*0040*/ 	.short	0x0001
        /*0042*/ 	.short	0x0008
        /*0044*/ 	.byte	0x00, 0xf4, 0x21, 0x00


	//----- nvinfo : EIATTR_KPARAM_INFO
	.align		4
.L_17:
        /*0048*/ 	.byte	0x04, 0x17
        /*004a*/ 	.short	(.L_19 - .L_18)
.L_18:
        /*004c*/ 	.word	0x00000000
        /*0050*/ 	.short	0x0000
        /*0052*/ 	.short	0x0000
        /*0054*/ 	.byte	0x00, 0xf4, 0x21, 0x00


	//----- nvinfo : EIATTR_SPARSE_MMA_MASK
	.align		4
.L_19:
        /*0058*/ 	.byte	0x03, 0x50
        /*005a*/ 	.short	0x0000


	//----- nvinfo : EIATTR_MAXREG_COUNT
	.align		4
        /*005c*/ 	.byte	0x03, 0x1b
        /*005e*/ 	.short	0x00ff


	//----- nvinfo : EIATTR_EXIT_INSTR_OFFSETS
	.align		4
        /*0060*/ 	.byte	0x04, 0x1c
        /*0062*/ 	.short	(.L_21 - .L_20)


	//   ....[0]....
.L_20:
        /*0064*/ 	.word	0x00000350


	//   ....[1]....
        /*0068*/ 	.word	0x00000370


	//----- nvinfo : EIATTR_REQNTID
	.align		4
.L_21:
        /*006c*/ 	.byte	0x04, 0x10
        /*006e*/ 	.short	(.L_23 - .L_22)
.L_22:
        /*0070*/ 	.word	0x00000080
        /*0074*/ 	.word	0x00000001
        /*0078*/ 	.word	0x00000001


	//----- nvinfo : EIATTR_CBANK_PARAM_SIZE
	.align		4
.L_23:
        /*007c*/ 	.byte	0x03, 0x19
        /*007e*/ 	.short	0x0024


	//----- nvinfo : EIATTR_PARAM_CBANK
	.align		4
        /*0080*/ 	.byte	0x04, 0x0a
        /*0082*/ 	.short	(.L_25 - .L_24)
	.align		4
.L_24:
        /*0084*/ 	.word	index@(.nv.constant0.triton_poi_fused_add_convolution_mul_neg_threshold_35)
        /*0088*/ 	.short	0x0210
        /*008a*/ 	.short	0x0024


	//----- nvinfo : EIATTR_SW_WAR
	.align		4
.L_25:
        /*008c*/ 	.byte	0x04, 0x36
        /*008e*/ 	.short	(.L_27 - .L_26)
.L_26:
        /*0090*/ 	.word	0x00000008
.L_27:


//--------------------- .nv.callgraph             --------------------------
	.section	.nv.callgraph,"",@"SHT_CUDA_CALLGRAPH"
	.align	4
	.sectionentsize	8
	.align		4
        /*0000*/ 	.word	0x00000000
	.align		4
        /*0004*/ 	.word	0xffffffff
	.align		4
        /*0008*/ 	.word	0x00000000
	.align		4
        /*000c*/ 	.word	0xfffffffe
	.align		4
        /*0010*/ 	.word	0x00000000
	.align		4
        /*0014*/ 	.word	0xfffffffd
	.align		4
        /*0018*/ 	.word	0x00000000
	.align		4
        /*001c*/ 	.word	0xfffffffc


//--------------------- .text.triton_poi_fused_add_convolution_mul_neg_threshold_35 --------------------------
	.section	.text.triton_poi_fused_add_convolution_mul_neg_threshold_35,"ax",@progbits
	.align	128
        .global         triton_poi_fused_add_convolution_mul_neg_threshold_35
        .type           triton_poi_fused_add_convolution_mul_neg_threshold_35,@function
        .size           triton_poi_fused_add_convolution_mul_neg_threshold_35,(.L_x_1 - triton_poi_fused_add_convolution_mul_neg_threshold_35)
        .other          triton_poi_fused_add_convolution_mul_neg_threshold_35,@"STO_CUDA_ENTRY STV_DEFAULT"
triton_poi_fused_add_convolution_mul_neg_threshold_35:
.text.triton_poi_fused_add_convolution_mul_neg_threshold_35:
[----:B------:R-:W0:Y:S02]  /*0000*/  LDC R1, c[0x0][0x28] ;  /* 0x00000a00ff017b82 */ /* 0x000e240000000800 */
[----:B------:R-:W1:Y:S01]  /*0010*/  S2R R0, SR_TID.X ;  /* 0x0000000000007919 */ /* 0x000e620000002100 */
[----:B------:R-:W2:Y:S01]  /*0020*/  LDC.64 R6, c[0x0][0x218] ;  /* 0x00008600ff067b82 */ /* 0x000ea20000000a00 */
[----:B------:R-:W-:Y:S01]  /*0030*/  IMAD.MOV.U32 R2, RZ, RZ, RZ ;  /* 0x000000ffff027224 */ /* 0x000fe200078e00ff */
[----:B------:R-:W-:Y:S01]  /*0040*/  CS2R R10, SRZ ;  /* 0x00000000000a7805 */ /* 0x000fe2000001ff00 */
[----:B------:R-:W3:Y:S01]  /*0050*/  S2R R3, SR_CTAID.X ;  /* 0x0000000000037919 */ /* 0x000ee20000002500 */
[----:B------:R-:W-:Y:S01]  /*0060*/  ULDC.64 UR4, c[0x0][0x208] ;  /* 0x0000820000047ab9 */ /* 0x000fe20000000a00 */
[----:B------:R-:W-:Y:S01]  /*0070*/  ULDC.64 UR6, c[0x0][0x220] ;  /* 0x0000880000067ab9 */ /* 0x000fe20000000a00 */
[----:B------:R-:W-:Y:S02]  /*0080*/  ULDC.64 UR8, c[0x0][0x228] ;  /* 0x00008a0000087ab9 */ /* 0x000fe40000000a00 */
[----:B------:R-:W4:Y:S01]  /*0090*/  LDC.64 R4, c[0x0][0x210] ;  /* 0x00008400ff047b82 */ /* 0x000f220000000a00 */
[----:B-1----:R-:W-:-:S05]  /*00a0*/  IMAD.SHL.U32 R0, R0, 0x2, RZ ;  /* 0x0000000200007824 */ /* 0x002fca00078e00ff */
[----:B------:R-:W-:-:S05]  /*00b0*/  LOP3.LUT R0, R0, 0xfe, RZ, 0xc0, !PT ;  /* 0x000000fe00007812 */ /* 0x000fca00078ec0ff */
[----:B---3--:R-:W-:-:S04]  /*00c0*/  IMAD R3, R3, 0x100, R0 ;  /* 0x0000010003037824 */ /* 0x008fc800078e0200 */
[C---:B------:R-:W-:Y:S01]  /*00d0*/  IMAD.HI R0, R3.reuse, -0x77777777, R2 ;  /* 0x8888888903007827 */ /* 0x040fe200078e0202 */
[----:B------:R-:W-:-:S03]  /*00e0*/  ISETP.GE.AND P0, PT, R3, 0x3c0, PT ;  /* 0x000003c00300780c */ /* 0x000fc60003f06270 */
[----:B----4-:R-:W-:Y:S01]  /*00f0*/  IMAD.WIDE R4, R3, 0x4, R4 ;  /* 0x0000000403047825 */ /* 0x010fe200078e0204 */
[----:B------:R-:W-:-:S04]  /*0100*/  SHF.R.U32.HI R9, RZ, 0x1f, R0 ;  /* 0x0000001fff097819 */ /* 0x000fc80000011600 */
[----:B------:R-:W-:-:S05]  /*0110*/  LEA.HI.SX32 R9, R0, R9, 0x19 ;  /* 0x0000000900097211 */ /* 0x000fca00078fcaff */
[----:B------:R-:W-:-:S04]  /*0120*/  IMAD R9, R9, -0xf0, R3 ;  /* 0xffffff1009097824 */ /* 0x000fc800078e0203 */
[----:B--2---:R-:W-:Y:S01]  /*0130*/  IMAD.WIDE R6, R9, 0x4, R6 ;  /* 0x0000000409067825 */ /* 0x004fe200078e0206 */
[----:B------:R-:W-:-:S04]  /*0140*/  CS2R R8, SRZ ;  /* 0x0000000000087805 */ /* 0x000fc8000001ff00 */
[----:B------:R1:W2:Y:S04]  /*0150*/  @!P0 LDG.E.EL.64 R10, desc[UR4][R6.64] ;  /* 0x00000004060a8981 */ /* 0x0002a8000c2e1b00 */
[----:B------:R-:W2:Y:S01]  /*0160*/  @!P0 LDG.E.64 R8, desc[UR4][R4.64] ;  /* 0x0000000404088981 */ /* 0x000ea2000c1e1b00 */
[----:B------:R-:W-:Y:S01]  /*0170*/  IMAD.MOV.U32 R0, RZ, RZ, 0x3e4ccccd ;  /* 0x3e4ccccdff007424 */ /* 0x000fe200078e00ff */
[----:B------:R-:W-:Y:S02]  /*0180*/  SHF.R.S32.HI R13, RZ, 0x1f, R3 ;  /* 0x0000001fff0d7819 */ /* 0x000fe40000011403 */
[----:B-1----:R-:W-:-:S04]  /*0190*/  IADD3 R6, P3, R3, UR6, RZ ;  /* 0x0000000603067c10 */ /* 0x002fc8000ff7e0ff */
[----:B------:R-:W-:Y:S01]  /*01a0*/  IADD3.X R7, R13, UR7, RZ, P3, !PT ;  /* 0x000000070d077c10 */ /* 0x000fe20009ffe4ff */
[----:B--2---:R-:W-:Y:S01]  /*01b0*/  FADD R9, R11, R9 ;  /* 0x000000090b097221 */ /* 0x004fe20000000000 */
[----:B------:R-:W-:-:S03]  /*01c0*/  FADD R8, R10, R8 ;  /* 0x000000080a087221 */ /* 0x000fc60000000000 */
[-C--:B------:R-:W-:Y:S01]  /*01d0*/  FFMA R9, R9, R0.reuse, 0.5 ;  /* 0x3f00000009097423 */ /* 0x080fe20000000000 */
[----:B------:R-:W-:-:S03]  /*01e0*/  FFMA R8, R8, R0, 0.5 ;  /* 0x3f00000008087423 */ /* 0x000fc60000000000 */
[----:B------:R-:W-:Y:S01]  /*01f0*/  FADD R9, RZ, -R9 ;  /* 0x80000009ff097221 */ /* 0x000fe20000000000 */
[----:B------:R-:W-:-:S03]  /*0200*/  FADD R8, RZ, -R8 ;  /* 0x80000008ff087221 */ /* 0x000fc60000000000 */
[----:B------:R-:W-:Y:S01]  /*0210*/  FADD R0, RZ, -R9 ;  /* 0x80000009ff007221 */ /* 0x000fe20000000000 */
[----:B------:R-:W-:Y:S01]  /*0220*/  FADD R2, RZ, -R8 ;  /* 0x80000008ff027221 */ /* 0x000fe20000000000 */
[----:B------:R-:W-:Y:S02]  /*0230*/  FSETP.GTU.AND P2, PT, R9, -1, PT ;  /* 0xbf8000000900780b */ /* 0x000fe40003f4c000 */
[----:B------:R-:W-:Y:S02]  /*0240*/  FSETP.GTU.AND P1, PT, R8, -1, PT ;  /* 0xbf8000000800780b */ /* 0x000fe40003f2c000 */
[----:B------:R-:W-:Y:S02]  /*0250*/  FSEL R12, R0, 1, P2 ;  /* 0x3f800000000c7808 */ /* 0x000fe40001000000 */
[----:B------:R-:W-:Y:S02]  /*0260*/  FSEL R10, R2, 1, P1 ;  /* 0x3f800000020a7808 */ /* 0x000fe40000800000 */
[----:B------:R-:W-:-:S02]  /*0270*/  FSETP.GTU.AND P4, PT, R12, RZ, PT ;  /* 0x000000ff0c00720b */ /* 0x000fc40003f8c000 */
[----:B------:R-:W-:Y:S02]  /*0280*/  FSETP.GTU.AND P5, PT, R10, RZ, PT ;  /* 0x000000ff0a00720b */ /* 0x000fe40003fac000 */
[----:B------:R-:W-:Y:S02]  /*0290*/  SEL R0, RZ, 0x1, P1 ;  /* 0x00000001ff007807 */ /* 0x000fe40000800000 */
[----:B------:R-:W-:Y:S02]  /*02a0*/  SEL R9, RZ, 0x100, P2 ;  /* 0x00000100ff097807 */ /* 0x000fe40001000000 */
[----:B------:R-:W-:Y:S02]  /*02b0*/  SEL R8, RZ, 0x1, P5 ;  /* 0x00000001ff087807 */ /* 0x000fe40002800000 */
[----:B------:R-:W-:Y:S02]  /*02c0*/  SEL R11, RZ, 0x100, P4 ;  /* 0x00000100ff0b7807 */ /* 0x000fe40002000000 */
[----:B------:R-:W-:Y:S01]  /*02d0*/  IADD3 R2, P3, R3, UR8, RZ ;  /* 0x0000000803027c10 */ /* 0x000fe2000ff7e0ff */
[----:B------:R-:W-:-:S02]  /*02e0*/  IMAD.IADD R9, R0, 0x1, R9 ;  /* 0x0000000100097824 */ /* 0x000fc400078e0209 */
[----:B------:R-:W-:Y:S01]  /*02f0*/  IMAD.IADD R11, R8, 0x1, R11 ;  /* 0x00000001080b7824 */ /* 0x000fe200078e020b */
[----:B------:R-:W-:Y:S02]  /*0300*/  IADD3.X R3, R13, UR9, RZ, P3, !PT ;  /* 0x000000090d037c10 */ /* 0x000fe40009ffe4ff */
[----:B------:R1:W-:Y:S01]  /*0310*/  @!P0 STG.E.U16 desc[UR4][R6.64], R9 ;  /* 0x0000000906008986 */ /* 0x0003e2000c101504 */
[----:B------:R-:W-:-:S03]  /*0320*/  SEL R14, R10, RZ, P5 ;  /* 0x000000ff0a0e7207 */ /* 0x000fc60002800000 */
[----:B------:R1:W-:Y:S01]  /*0330*/  @!P0 STG.E.U16 desc[UR4][R2.64], R11 ;  /* 0x0000000b02008986 */ /* 0x0003e2000c101504 */
[----:B------:R-:W-:Y:S01]  /*0340*/  SEL R15, R12, RZ, P4 ;  /* 0x000000ff0c0f7207 */ /* 0x000fe20002000000 */
[----:B------:R-:W-:Y:S06]  /*0350*/  @P0 EXIT ;  /* 0x000000000000094d */ /* 0x000fec0003800000 */
[----:B------:R-:W-:Y:S01]  /*0360*/  STG.E.64 desc[UR4][R4.64], R14 ;  /* 0x0000000e04007986 */ /* 0x000fe2000c101b04 */
[----:B------:R-:W-:Y:S05]  /*0370*/  EXIT ;  /* 0x000000000000794d */ /* 0x000fea0003800000 */
.L_x_0:
[----:B------:R-:W-:-:S00]  /*0380*/  BRA `(.L_x_0) ;  /* 0xfffffffc00fc7947 */ /* 0x000fc0000383ffff */
[----:B------:R-:W-:-:S00]  /*0390*/  NOP ;  /* 0x0000000000007918 */ /* 0x000fc00000000000 */
        /* <DEDUP_REMOVED lines=14> */
.L_x_1:


//--------------------- .nv.constant0.triton_poi_fused_add_convolution_mul_neg_threshold_35 --------------------------
	.section	.nv.constant0.triton_poi_fused_add_convolution_mul_neg_threshold_35,"a",@progbits
	.sectionflags	@""
	.align	4
.nv.constant0.triton_poi_fused_add_convolution_mul_neg_threshold_35:
	.zero		564
